//
// Generated by NVIDIA NVVM Compiler
//
// Compiler Build ID: CL-36424714
// Cuda compilation tools, release 13.0, V13.0.88
// Based on NVVM 20.0.0
//

.version 9.0
.target sm_100
.address_size 64

	// .globl	_Z11wmma_kernelP6__halfS0_Pfiii

.visible .entry _Z11wmma_kernelP6__halfS0_Pfiii(
	.param .u64 .ptr .align 1 _Z11wmma_kernelP6__halfS0_Pfiii_param_0,
	.param .u64 .ptr .align 1 _Z11wmma_kernelP6__halfS0_Pfiii_param_1,
	.param .u64 .ptr .align 1 _Z11wmma_kernelP6__halfS0_Pfiii_param_2,
	.param .u32 _Z11wmma_kernelP6__halfS0_Pfiii_param_3,
	.param .u32 _Z11wmma_kernelP6__halfS0_Pfiii_param_4,
	.param .u32 _Z11wmma_kernelP6__halfS0_Pfiii_param_5
)
{
	.reg .b32 	%r<18>;
	.reg .b32 	%f<10>;
	.reg .b64 	%rd<7>;

	ld.param.u64 	%rd1, [_Z11wmma_kernelP6__halfS0_Pfiii_param_0];
	ld.param.u64 	%rd2, [_Z11wmma_kernelP6__halfS0_Pfiii_param_1];
	ld.param.u64 	%rd3, [_Z11wmma_kernelP6__halfS0_Pfiii_param_2];
	cvta.to.global.u64 	%rd4, %rd1;
	cvta.to.global.u64 	%rd5, %rd2;
	cvta.to.global.u64 	%rd6, %rd3;
	mov.b32 	%r1, 16;
	wmma.load.a.sync.aligned.col.m16n16k16.global.f16 	{%r2, %r3, %r4, %r5, %r6, %r7, %r8, %r9}, [%rd4], %r1;
	wmma.load.b.sync.aligned.col.m16n16k16.global.f16 	{%r10, %r11, %r12, %r13, %r14, %r15, %r16, %r17}, [%rd5], %r1;
	mov.f32 	%f1, 0f00000000;
	wmma.mma.sync.aligned.col.col.m16n16k16.f32.f32 {%f2, %f3, %f4, %f5, %f6, %f7, %f8, %f9}, {%r2, %r3, %r4, %r5, %r6, %r7, %r8, %r9}, {%r10, %r11, %r12, %r13, %r14, %r15, %r16, %r17}, {%f1, %f1, %f1, %f1, %f1, %f1, %f1, %f1};
	wmma.store.d.sync.aligned.col.m16n16k16.global.f32 	[%rd6], {%f2, %f3, %f4, %f5, %f6, %f7, %f8, %f9}, %r1;
	ret;

}


// ===== COMPILED SASS (sm_100) =====

	.target	sm_100

	.elftype	@"ET_EXEC"


//--------------------- .note.nv.tkinfo           --------------------------
	.section	.note.nv.tkinfo,"",@"SHT_NOTE"
	.sectionflags	@"SHF_NOTE_NV_TKINFO"
	.tkinfo
        /*0018*/ 	.word	0x00000002
        /*0030*/ 	.string	""
        /*0030*/ 	.string	"ptxas"
        /*0030*/ 	.string	"Cuda compilation tools, release 13.0, V13.0.88"
        /*0030*/ 	.string	"Build cuda_13.0.r13.0/compiler.36424714_0"
        /*0030*/ 	.string	"-arch sm_100 -m 64 "



//--------------------- .note.nv.cuinfo           --------------------------
	.section	.note.nv.cuinfo,"",@"SHT_NOTE"
	.sectionflags	@"SHF_NOTE_NV_CUINFO"
        /*0018*/ 	.short	0x0002
        /*001a*/ 	.short	0x0064
        /*001c*/ 	.short	0x0082
	.zero		2


//--------------------- .nv.info                  --------------------------
	.section	.nv.info,"",@"SHT_CUDA_INFO"
	.align	4


	//----- nvinfo : EIATTR_REGCOUNT
	.align		4
        /*0000*/ 	.byte	0x04, 0x2f
        /*0002*/ 	.short	(.L_1 - .L_0)
	.align		4
.L_0:
        /*0004*/ 	.word	index@(_Z11wmma_kernelP6__halfS0_Pfiii)
        /*0008*/ 	.word	0x00000014


	//----- nvinfo : EIATTR_FRAME_SIZE
	.align		4
.L_1:
        /*000c*/ 	.byte	0x04, 0x11
        /*000e*/ 	.short	(.L_3 - .L_2)
	.align		4
.L_2:
        /*0010*/ 	.word	index@(_Z11wmma_kernelP6__halfS0_Pfiii)
        /*0014*/ 	.word	0x00000000


	//----- nvinfo : EIATTR_MIN_STACK_SIZE
	.align		4
.L_3:
        /*0018*/ 	.byte	0x04, 0x12
        /*001a*/ 	.short	(.L_5 - .L_4)
	.align		4
.L_4:
        /*001c*/ 	.word	index@(_Z11wmma_kernelP6__halfS0_Pfiii)
        /*0020*/ 	.word	0x00000000
.L_5:


//--------------------- .nv.compat                --------------------------
	.section	.nv.compat,"",@"SHT_CUDA_COMPAT_INFO"
	.align	4
        /*0000*/ 	.byte	0x02, 0x09, 0x00, 0x00, 0x02, 0x02, 0x01, 0x00, 0x02, 0x05, 0x05, 0x00, 0x03, 0x07, 0x01, 0x01
        /*0010*/ 	.byte	0x02, 0x03, 0x00, 0x00, 0x02, 0x06, 0x01, 0x00, 0x04, 0x0b, 0x08, 0x00, 0x09, 0x00, 0x00, 0x00
        /*0020*/ 	.byte	0x00, 0x00, 0x00, 0x00


//--------------------- .nv.info._Z11wmma_kernelP6__halfS0_Pfiii --------------------------
	.section	.nv.info._Z11wmma_kernelP6__halfS0_Pfiii,"",@"SHT_CUDA_INFO"
	.sectionflags	@""
	.align	4


	//----- nvinfo : EIATTR_CUDA_API_VERSION
	.align		4
        /*0000*/ 	.byte	0x04, 0x37
        /*0002*/ 	.short	(.L_7 - .L_6)
.L_6:
        /*0004*/ 	.word	0x00000082


	//----- nvinfo : EIATTR_KPARAM_INFO
	.align		4
.L_7:
        /*0008*/ 	.byte	0x04, 0x17
        /*000a*/ 	.short	(.L_9 - .L_8)
.L_8:
        /*000c*/ 	.word	0x00000000
        /*0010*/ 	.short	0x0005
        /*0012*/ 	.short	0x0020
        /*0014*/ 	.byte	0x00, 0xf0, 0x11, 0x00


	//----- nvinfo : EIATTR_KPARAM_INFO
	.align		4
.L_9:
        /*0018*/ 	.byte	0x04, 0x17
        /*001a*/ 	.short	(.L_11 - .L_10)
.L_10:
        /*001c*/ 	.word	0x00000000
        /*0020*/ 	.short	0x0004
        /*0022*/ 	.short	0x001c
        /*0024*/ 	.byte	0x00, 0xf0, 0x11, 0x00


	//----- nvinfo : EIATTR_KPARAM_INFO
	.align		4
.L_11:
        /*0028*/ 	.byte	0x04, 0x17
        /*002a*/ 	.short	(.L_13 - .L_12)
.L_12:
        /*002c*/ 	.word	0x00000000
        /*0030*/ 	.short	0x0003
        /*0032*/ 	.short	0x0018
        /*0034*/ 	.byte	0x00, 0xf0, 0x11, 0x00


	//----- nvinfo : EIATTR_KPARAM_INFO
	.align		4
.L_13:
        /*0038*/ 	.byte	0x04, 0x17
        /*003a*/ 	.short	(.L_15 - .L_14)
.L_14:
        /*003c*/ 	.word	0x00000000
        /*0040*/ 	.short	0x0002
        /*0042*/ 	.short	0x0010
        /*0044*/ 	.byte	0x00, 0xf5, 0x21, 0x00


	//----- nvinfo : EIATTR_KPARAM_INFO
	.align		4
.L_15:
        /*0048*/ 	.byte	0x04, 0x17
        /*004a*/ 	.short	(.L_17 - .L_16)
.L_16:
        /*004c*/ 	.word	0x00000000
        /*0050*/ 	.short	0x0001
        /*0052*/ 	.short	0x0008
        /*0054*/ 	.byte	0x00, 0xf5, 0x21, 0x00


	//----- nvinfo : EIATTR_KPARAM_INFO
	.align		4
.L_17:
        /*0058*/ 	.byte	0x04, 0x17
        /*005a*/ 	.short	(.L_19 - .L_18)
.L_18:
        /*005c*/ 	.word	0x00000000
        /*0060*/ 	.short	0x0000
        /*0062*/ 	.short	0x0000
        /*0064*/ 	.byte	0x00, 0xf5, 0x21, 0x00


	//----- nvinfo : EIATTR_SPARSE_MMA_MASK
	.align		4
.L_19:
        /*0068*/ 	.byte	0x03, 0x50
        /*006a*/ 	.short	0x0000


	//----- nvinfo : EIATTR_WMMA_USED
	.align		4
        /*006c*/ 	.byte	0x01, 0x2b
	.zero		2


	//----- nvinfo : EIATTR_MAXREG_COUNT
	.align		4
        /*0070*/ 	.byte	0x03, 0x1b
        /*0072*/ 	.short	0x00ff


	//----- nvinfo : EIATTR_MERCURY_ISA_VERSION
	.align		4
        /*0074*/ 	.byte	0x03, 0x5f
        /*0076*/ 	.short	0x0101


	//----- nvinfo : EIATTR_VRC_CTA_INIT_COUNT
	.align		4
        /*0078*/ 	.byte	0x02, 0x4a
	.zero		1
	.zero		1


	//----- nvinfo : EIATTR_EXIT_INSTR_OFFSETS
	.align		4
        /*007c*/ 	.byte	0x04, 0x1c
        /*007e*/ 	.short	(.L_21 - .L_20)


	//   ....[0]....
.L_20:
        /*0080*/ 	.word	0x00000290


	//----- nvinfo : EIATTR_CBANK_PARAM_SIZE
	.align		4
.L_21:
        /*0084*/ 	.byte	0x03, 0x19
        /*0086*/ 	.short	0x0024


	//----- nvinfo : EIATTR_PARAM_CBANK
	.align		4
        /*0088*/ 	.byte	0x04, 0x0a
        /*008a*/ 	.short	(.L_23 - .L_22)
	.align		4
.L_22:
        /*008c*/ 	.word	index@(.nv.constant0._Z11wmma_kernelP6__halfS0_Pfiii)
        /*0090*/ 	.short	0x0380
        /*0092*/ 	.short	0x0024


	//----- nvinfo : EIATTR_SW_WAR
	.align		4
.L_23:
        /*0094*/ 	.byte	0x04, 0x36
        /*0096*/ 	.short	(.L_25 - .L_24)
.L_24:
        /*0098*/ 	.word	0x00000008
.L_25:


//--------------------- .nv.callgraph             --------------------------
	.section	.nv.callgraph,"",@"SHT_CUDA_CALLGRAPH"
	.align	4
	.sectionentsize	8
	.align		4
        /*0000*/ 	.word	0x00000000
	.align		4
        /*0004*/ 	.word	0xffffffff
	.align		4
        /*0008*/ 	.word	0x00000000
	.align		4
        /*000c*/ 	.word	0xfffffffe
	.align		4
        /*0010*/ 	.word	0x00000000
	.align		4
        /*0014*/ 	.word	0xfffffffd
	.align		4
        /*0018*/ 	.word	0x00000000
	.align		4
        /*001c*/ 	.word	0xfffffffc


//--------------------- .text._Z11wmma_kernelP6__halfS0_Pfiii --------------------------
	.section	.text._Z11wmma_kernelP6__halfS0_Pfiii,"ax",@progbits
	.align	128
        .global         _Z11wmma_kernelP6__halfS0_Pfiii
        .type           _Z11wmma_kernelP6__halfS0_Pfiii,@function
        .size           _Z11wmma_kernelP6__halfS0_Pfiii,(.L_x_1 - _Z11wmma_kernelP6__halfS0_Pfiii)
        .other          _Z11wmma_kernelP6__halfS0_Pfiii,@"STO_CUDA_ENTRY STV_DEFAULT"
_Z11wmma_kernelP6__halfS0_Pfiii:
.text._Z11wmma_kernelP6__halfS0_Pfiii:
[----:B------:R-:W-:Y:S01]  /*0000*/  LDC R1, c[0x0][0x37c] ;  /* 0x0000df00ff017b82 */ /* 0x000fe20000000800 */
[----:B------:R-:W0:Y:S01]  /*0010*/  S2R R3, SR_LANEID ;  /* 0x0000000000037919 */ /* 0x000e220000000000 */
[----:B------:R-:W1:Y:S01]  /*0020*/  LDCU.128 UR8, c[0x0][0x380] ;  /* 0x00007000ff0877ac */ /* 0x000e620008000c00 */
[----:B------:R-:W-:Y:S01]  /*0030*/  IMAD.MOV.U32 R5, RZ, RZ, RZ ;  /* 0x000000ffff057224 */ /* 0x000fe200078e00ff */
[----:B------:R-:W2:Y:S01]  /*0040*/  LDCU.64 UR4, c[0x0][0x358] ;  /* 0x00006b00ff0477ac */ /* 0x000ea20008000a00 */
[----:B------:R-:W3:Y:S01]  /*0050*/  LDCU.64 UR6, c[0x0][0x390] ;  /* 0x00007200ff0677ac */ /* 0x000ee20008000a00 */
[----:B0-----:R-:W-:Y:S02]  /*0060*/  LOP3.LUT R4, R3, 0x3, RZ, 0xc0, !PT ;  /* 0x0000000303047812 */ /* 0x001fe400078ec0ff */
[----:B------:R-:W-:-:S05]  /*0070*/  SHF.R.U32.HI R2, RZ, 0x2, R3 ;  /* 0x00000002ff027819 */ /* 0x000fca0000011603 */
[----:B------:R-:W-:-:S03]  /*0080*/  IMAD.WIDE.U32 R4, R2, 0x8, R4 ;  /* 0x0000000802047825 */ /* 0x000fc600078e0004 */
[----:B-1----:R-:W-:-:S04]  /*0090*/  LEA R8, P0, R4, UR8, 0x2 ;  /* 0x0000000804087c11 */ /* 0x002fc8000f8010ff */
[----:B------:R-:W-:-:S05]  /*00a0*/  LEA.HI.X R9, R4, UR9, R5, 0x2, P0 ;  /* 0x0000000904097c11 */ /* 0x000fca00080f1405 */
[----:B--2---:R-:W2:Y:S04]  /*00b0*/  LDG.E R0, desc[UR4][R8.64] ;  /* 0x0000000408007981 */ /* 0x004ea8000c1e1900 */
[----:B------:R-:W4:Y:S04]  /*00c0*/  LDG.E R16, desc[UR4][R8.64+0x10] ;  /* 0x0000100408107981 */ /* 0x000f28000c1e1900 */
[----:B------:R-:W5:Y:S04]  /*00d0*/  LDG.E R6, desc[UR4][R8.64+0x100] ;  /* 0x0001000408067981 */ /* 0x000f68000c1e1900 */
[----:B------:R-:W3:Y:S01]  /*00e0*/  LDG.E R7, desc[UR4][R8.64+0x110] ;  /* 0x0001100408077981 */ /* 0x000ee2000c1e1900 */
[----:B------:R-:W-:-:S04]  /*00f0*/  LEA R14, P0, R4, UR10, 0x2 ;  /* 0x0000000a040e7c11 */ /* 0x000fc8000f8010ff */
[----:B------:R-:W-:-:S05]  /*0100*/  LEA.HI.X R15, R4, UR11, R5, 0x2, P0 ;  /* 0x0000000b040f7c11 */ /* 0x000fca00080f1405 */
[----:B------:R-:W3:Y:S04]  /*0110*/  LDG.E R10, desc[UR4][R14.64] ;  /* 0x000000040e0a7981 */ /* 0x000ee8000c1e1900 */
[----:B------:R-:W3:Y:S04]  /*0120*/  LDG.E R11, desc[UR4][R14.64+0x10] ;  /* 0x000010040e0b7981 */ /* 0x000ee8000c1e1900 */
[----:B------:R-:W3:Y:S04]  /*0130*/  LDG.E R12, desc[UR4][R14.64+0x100] ;  /* 0x000100040e0c7981 */ /* 0x000ee8000c1e1900 */
[----:B------:R-:W3:Y:S01]  /*0140*/  LDG.E R13, desc[UR4][R14.64+0x110] ;  /* 0x000110040e0d7981 */ /* 0x000ee2000c1e1900 */
[----:B------:R-:W-:-:S02]  /*0150*/  IMAD.SHL.U32 R17, R3, 0x2, RZ ;  /* 0x0000000203117824 */ /* 0x000fc400078e00ff */
[----:B------:R-:W-:-:S03]  /*0160*/  IMAD.MOV.U32 R3, RZ, RZ, RZ ;  /* 0x000000ffff037224 */ /* 0x000fc600078e00ff */
[----:B------:R-:W-:-:S05]  /*0170*/  LOP3.LUT R17, R17, 0x6, RZ, 0xe2, !PT ;  /* 0x0000000611117812 */ /* 0x000fca00078ee2ff */
[----:B------:R-:W-:Y:S01]  /*0180*/  IMAD.WIDE.U32 R2, R17, 0x10, R2 ;  /* 0x0000001011027825 */ /* 0x000fe200078e0002 */
[----:B--2---:R-:W-:Y:S04]  /*0190*/  MOVM.16.MT88 R4, R0 ;  /* 0x000000000004723a */ /* 0x004fe80000000000 */
[----:B----4-:R-:W-:Y:S04]  /*01a0*/  MOVM.16.MT88 R5, R16 ;  /* 0x000000001005723a */ /* 0x010fe80000000000 */
[----:B-----5:R-:W-:Y:S04]  /*01b0*/  MOVM.16.MT88 R6, R6 ;  /* 0x000000000606723a */ /* 0x020fe80000000000 */
[----:B---3--:R-:W0:Y:S02]  /*01c0*/  MOVM.16.MT88 R7, R7 ;  /* 0x000000000707723a */ /* 0x008e240000000000 */
[C---:B0-----:R-:W-:Y:S08]  /*01d0*/  HMMA.16816.F32 R8, R4.reuse, R10, RZ ;  /* 0x0000000a0408723c */ /* 0x041ff000000018ff */
[----:B------:R-:W-:Y:S01]  /*01e0*/  HMMA.16816.F32 R12, R4, R12, RZ ;  /* 0x0000000c040c723c */ /* 0x000fe200000018ff */
[----:B------:R-:W-:-:S04]  /*01f0*/  LEA R4, P0, R2, UR6, 0x2 ;  /* 0x0000000602047c11 */ /* 0x000fc8000f8010ff */
[----:B------:R-:W-:-:S06]  /*0200*/  LEA.HI.X R5, R2, UR7, R3, 0x2, P0 ;  /* 0x0000000702057c11 */ /* 0x000fcc00080f1403 */
[----:B------:R-:W-:Y:S04]  /*0210*/  STG.E desc[UR4][R4.64], R8 ;  /* 0x0000000804007986 */ /* 0x000fe8000c101904 */
[----:B------:R-:W-:Y:S04]  /*0220*/  STG.E desc[UR4][R4.64+0x40], R9 ;  /* 0x0000400904007986 */ /* 0x000fe8000c101904 */
[----:B------:R-:W-:Y:S04]  /*0230*/  STG.E desc[UR4][R4.64+0x20], R10 ;  /* 0x0000200a04007986 */ /* 0x000fe8000c101904 */
[----:B------:R-:W-:Y:S04]  /*0240*/  STG.E desc[UR4][R4.64+0x60], R11 ;  /* 0x0000600b04007986 */ /* 0x000fe8000c101904 */
[----:B------:R-:W-:Y:S04]  /*0250*/  STG.E desc[UR4][R4.64+0x200], R12 ;  /* 0x0002000c04007986 */ /* 0x000fe8000c101904 */
[----:B------:R-:W-:Y:S04]  /*0260*/  STG.E desc[UR4][R4.64+0x240], R13 ;  /* 0x0002400d04007986 */ /* 0x000fe8000c101904 */
[----:B------:R-:W-:Y:S04]  /*0270*/  STG.E desc[UR4][R4.64+0x220], R14 ;  /* 0x0002200e04007986 */ /* 0x000fe8000c101904 */
[----:B------:R-:W-:Y:S01]  /*0280*/  STG.E desc[UR4][R4.64+0x260], R15 ;  /* 0x0002600f04007986 */ /* 0x000fe2000c101904 */
[----:B------:R-:W-:Y:S05]  /*0290*/  EXIT ;  /* 0x000000000000794d */ /* 0x000fea0003800000 */
.L_x_0:
[----:B------:R-:W-:-:S00]  /*02a0*/  BRA `(.L_x_0) ;  /* 0xfffffffc00fc7947 */ /* 0x000fc0000383ffff */
[----:B------:R-:W-:-:S00]  /*02b0*/  NOP ;  /* 0x0000000000007918 */ /* 0x000fc00000000000 */
        /* <DEDUP_REMOVED lines=12> */
.L_x_1:


//--------------------- .nv.shared.reserved.0     --------------------------
	.section	.nv.shared.reserved.0,"aw",@nobits
	.weak		__nv_reservedSMEM_offset_0_alias
	.size		__nv_reservedSMEM_offset_0_alias, 0, 64
	.other		__nv_reservedSMEM_offset_0_alias,@"STO_CUDA_RESERVED_SHARED STV_DEFAULT"
__nv_reservedSMEM_offset_0_alias:
	.zero		0
	.zero		64


//--------------------- .nv.constant0._Z11wmma_kernelP6__halfS0_Pfiii --------------------------
	.section	.nv.constant0._Z11wmma_kernelP6__halfS0_Pfiii,"a",@progbits
	.sectionflags	@""
	.align	4
.nv.constant0._Z11wmma_kernelP6__halfS0_Pfiii:
	.zero		932


//--------------------- SYMBOLS --------------------------

	.type		.nv.reservedSmem.offset0,@object
	.size		.nv.reservedSmem.offset0,0x4
